//
// Generated by NVIDIA NVVM Compiler
//
// Compiler Build ID: CL-36424714
// Cuda compilation tools, release 13.0, V13.0.88
// Based on NVVM 20.0.0
//

.version 9.0
.target sm_100
.address_size 64

	// .globl	_Z10matrixmultPfS_S_PiS0_S0_S0_

.visible .entry _Z10matrixmultPfS_S_PiS0_S0_S0_(
	.param .u64 .ptr .align 1 _Z10matrixmultPfS_S_PiS0_S0_S0__param_0,
	.param .u64 .ptr .align 1 _Z10matrixmultPfS_S_PiS0_S0_S0__param_1,
	.param .u64 .ptr .align 1 _Z10matrixmultPfS_S_PiS0_S0_S0__param_2,
	.param .u64 .ptr .align 1 _Z10matrixmultPfS_S_PiS0_S0_S0__param_3,
	.param .u64 .ptr .align 1 _Z10matrixmultPfS_S_PiS0_S0_S0__param_4,
	.param .u64 .ptr .align 1 _Z10matrixmultPfS_S_PiS0_S0_S0__param_5,
	.param .u64 .ptr .align 1 _Z10matrixmultPfS_S_PiS0_S0_S0__param_6
)
{
	.reg .pred 	%p<7>;
	.reg .b32 	%r<41>;
	.reg .b32 	%f<5>;
	.reg .b64 	%rd<19>;

	ld.param.u64 	%rd6, [_Z10matrixmultPfS_S_PiS0_S0_S0__param_0];
	ld.param.u64 	%rd7, [_Z10matrixmultPfS_S_PiS0_S0_S0__param_1];
	ld.param.u64 	%rd8, [_Z10matrixmultPfS_S_PiS0_S0_S0__param_2];
	ld.param.u64 	%rd9, [_Z10matrixmultPfS_S_PiS0_S0_S0__param_4];
	ld.param.u64 	%rd10, [_Z10matrixmultPfS_S_PiS0_S0_S0__param_5];
	ld.param.u64 	%rd11, [_Z10matrixmultPfS_S_PiS0_S0_S0__param_6];
	cvta.to.global.u64 	%rd1, %rd9;
	cvta.to.global.u64 	%rd2, %rd10;
	cvta.to.global.u64 	%rd12, %rd11;
	ld.global.u32 	%r31, [%rd12];
	ld.global.u32 	%r38, [%rd2];
	setp.ge.s32 	%p1, %r31, %r38;
	@%p1 bra 	$L__BB0_10;
	ld.global.u32 	%r37, [%rd1];
	cvta.to.global.u64 	%rd3, %rd7;
	cvta.to.global.u64 	%rd4, %rd8;
	cvta.to.global.u64 	%rd5, %rd6;
$L__BB0_2:
	setp.lt.s32 	%p2, %r37, 1;
	@%p2 bra 	$L__BB0_9;
	mov.b32 	%r34, 0;
$L__BB0_4:
	setp.lt.s32 	%p3, %r37, 1;
	@%p3 bra 	$L__BB0_7;
	mov.b32 	%r36, 0;
$L__BB0_6:
	mul.lo.s32 	%r24, %r37, %r31;
	add.s32 	%r25, %r36, %r24;
	mul.wide.s32 	%rd13, %r25, 4;
	add.s64 	%rd14, %rd3, %rd13;
	ld.global.f32 	%f1, [%rd14];
	mad.lo.s32 	%r26, %r37, %r36, %r34;
	mul.wide.s32 	%rd15, %r26, 4;
	add.s64 	%rd16, %rd4, %rd15;
	ld.global.f32 	%f2, [%rd16];
	add.s32 	%r27, %r24, %r34;
	mul.wide.s32 	%rd17, %r27, 4;
	add.s64 	%rd18, %rd5, %rd17;
	ld.global.f32 	%f3, [%rd18];
	fma.rn.f32 	%f4, %f1, %f2, %f3;
	st.global.f32 	[%rd18], %f4;
	add.s32 	%r36, %r36, 1;
	ld.global.u32 	%r37, [%rd1];
	setp.lt.s32 	%p4, %r36, %r37;
	@%p4 bra 	$L__BB0_6;
$L__BB0_7:
	add.s32 	%r34, %r34, 1;
	setp.lt.s32 	%p5, %r34, %r37;
	@%p5 bra 	$L__BB0_4;
	ld.global.u32 	%r38, [%rd2];
$L__BB0_9:
	add.s32 	%r31, %r31, 1;
	setp.lt.s32 	%p6, %r31, %r38;
	@%p6 bra 	$L__BB0_2;
$L__BB0_10:
	ret;

}


// ===== COMPILED SASS (sm_100) =====

	.target	sm_100

	.elftype	@"ET_EXEC"


//--------------------- .note.nv.tkinfo           --------------------------
	.section	.note.nv.tkinfo,"",@"SHT_NOTE"
	.sectionflags	@"SHF_NOTE_NV_TKINFO"
	.tkinfo
        /*0018*/ 	.word	0x00000002
        /*0030*/ 	.string	""
        /*0030*/ 	.string	"ptxas"
        /*0030*/ 	.string	"Cuda compilation tools, release 13.0, V13.0.88"
        /*0030*/ 	.string	"Build cuda_13.0.r13.0/compiler.36424714_0"
        /*0030*/ 	.string	"-arch sm_100 -m 64 "



//--------------------- .note.nv.cuinfo           --------------------------
	.section	.note.nv.cuinfo,"",@"SHT_NOTE"
	.sectionflags	@"SHF_NOTE_NV_CUINFO"
        /*0018*/ 	.short	0x0002
        /*001a*/ 	.short	0x0064
        /*001c*/ 	.short	0x0082
	.zero		2


//--------------------- .nv.info                  --------------------------
	.section	.nv.info,"",@"SHT_CUDA_INFO"
	.align	4


	//----- nvinfo : EIATTR_REGCOUNT
	.align		4
        /*0000*/ 	.byte	0x04, 0x2f
        /*0002*/ 	.short	(.L_1 - .L_0)
	.align		4
.L_0:
        /*0004*/ 	.word	index@(_Z10matrixmultPfS_S_PiS0_S0_S0_)
        /*0008*/ 	.word	0x00000012


	//----- nvinfo : EIATTR_FRAME_SIZE
	.align		4
.L_1:
        /*000c*/ 	.byte	0x04, 0x11
        /*000e*/ 	.short	(.L_3 - .L_2)
	.align		4
.L_2:
        /*0010*/ 	.word	index@(_Z10matrixmultPfS_S_PiS0_S0_S0_)
        /*0014*/ 	.word	0x00000000


	//----- nvinfo : EIATTR_MIN_STACK_SIZE
	.align		4
.L_3:
        /*0018*/ 	.byte	0x04, 0x12
        /*001a*/ 	.short	(.L_5 - .L_4)
	.align		4
.L_4:
        /*001c*/ 	.word	index@(_Z10matrixmultPfS_S_PiS0_S0_S0_)
        /*0020*/ 	.word	0x00000000
.L_5:


//--------------------- .nv.compat                --------------------------
	.section	.nv.compat,"",@"SHT_CUDA_COMPAT_INFO"
	.align	4
        /*0000*/ 	.byte	0x02, 0x09, 0x00, 0x00, 0x02, 0x02, 0x01, 0x00, 0x02, 0x05, 0x05, 0x00, 0x03, 0x07, 0x01, 0x01
        /*0010*/ 	.byte	0x02, 0x03, 0x00, 0x00, 0x02, 0x06, 0x01, 0x00, 0x04, 0x0b, 0x08, 0x00, 0x09, 0x00, 0x00, 0x00
        /*0020*/ 	.byte	0x00, 0x00, 0x00, 0x00


//--------------------- .nv.info._Z10matrixmultPfS_S_PiS0_S0_S0_ --------------------------
	.section	.nv.info._Z10matrixmultPfS_S_PiS0_S0_S0_,"",@"SHT_CUDA_INFO"
	.sectionflags	@""
	.align	4


	//----- nvinfo : EIATTR_CUDA_API_VERSION
	.align		4
        /*0000*/ 	.byte	0x04, 0x37
        /*0002*/ 	.short	(.L_7 - .L_6)
.L_6:
        /*0004*/ 	.word	0x00000082


	//----- nvinfo : EIATTR_KPARAM_INFO
	.align		4
.L_7:
        /*0008*/ 	.byte	0x04, 0x17
        /*000a*/ 	.short	(.L_9 - .L_8)
.L_8:
        /*000c*/ 	.word	0x00000000
        /*0010*/ 	.short	0x0006
        /*0012*/ 	.short	0x0030
        /*0014*/ 	.byte	0x00, 0xf5, 0x21, 0x00


	//----- nvinfo : EIATTR_KPARAM_INFO
	.align		4
.L_9:
        /*0018*/ 	.byte	0x04, 0x17
        /*001a*/ 	.short	(.L_11 - .L_10)
.L_10:
        /*001c*/ 	.word	0x00000000
        /*0020*/ 	.short	0x0005
        /*0022*/ 	.short	0x0028
        /*0024*/ 	.byte	0x00, 0xf5, 0x21, 0x00


	//----- nvinfo : EIATTR_KPARAM_INFO
	.align		4
.L_11:
        /*0028*/ 	.byte	0x04, 0x17
        /*002a*/ 	.short	(.L_13 - .L_12)
.L_12:
        /*002c*/ 	.word	0x00000000
        /*0030*/ 	.short	0x0004
        /*0032*/ 	.short	0x0020
        /*0034*/ 	.byte	0x00, 0xf5, 0x21, 0x00


	//----- nvinfo : EIATTR_KPARAM_INFO
	.align		4
.L_13:
        /*0038*/ 	.byte	0x04, 0x17
        /*003a*/ 	.short	(.L_15 - .L_14)
.L_14:
        /*003c*/ 	.word	0x00000000
        /*0040*/ 	.short	0x0003
        /*0042*/ 	.short	0x0018
        /*0044*/ 	.byte	0x00, 0xf5, 0x21, 0x00


	//----- nvinfo : EIATTR_KPARAM_INFO
	.align		4
.L_15:
        /*0048*/ 	.byte	0x04, 0x17
        /*004a*/ 	.short	(.L_17 - .L_16)
.L_16:
        /*004c*/ 	.word	0x00000000
        /*0050*/ 	.short	0x0002
        /*0052*/ 	.short	0x0010
        /*0054*/ 	.byte	0x00, 0xf5, 0x21, 0x00


	//----- nvinfo : EIATTR_KPARAM_INFO
	.align		4
.L_17:
        /*0058*/ 	.byte	0x04, 0x17
        /*005a*/ 	.short	(.L_19 - .L_18)
.L_18:
        /*005c*/ 	.word	0x00000000
        /*0060*/ 	.short	0x0001
        /*0062*/ 	.short	0x0008
        /*0064*/ 	.byte	0x00, 0xf5, 0x21, 0x00


	//----- nvinfo : EIATTR_KPARAM_INFO
	.align		4
.L_19:
        /*0068*/ 	.byte	0x04, 0x17
        /*006a*/ 	.short	(.L_21 - .L_20)
.L_20:
        /*006c*/ 	.word	0x00000000
        /*0070*/ 	.short	0x0000
        /*0072*/ 	.short	0x0000
        /*0074*/ 	.byte	0x00, 0xf5, 0x21, 0x00


	//----- nvinfo : EIATTR_SPARSE_MMA_MASK
	.align		4
.L_21:
        /*0078*/ 	.byte	0x03, 0x50
        /*007a*/ 	.short	0x0000


	//----- nvinfo : EIATTR_MAXREG_COUNT
	.align		4
        /*007c*/ 	.byte	0x03, 0x1b
        /*007e*/ 	.short	0x00ff


	//----- nvinfo : EIATTR_MERCURY_ISA_VERSION
	.align		4
        /*0080*/ 	.byte	0x03, 0x5f
        /*0082*/ 	.short	0x0101


	//----- nvinfo : EIATTR_VRC_CTA_INIT_COUNT
	.align		4
        /*0084*/ 	.byte	0x02, 0x4a
	.zero		1
	.zero		1


	//----- nvinfo : EIATTR_EXIT_INSTR_OFFSETS
	.align		4
        /*0088*/ 	.byte	0x04, 0x1c
        /*008a*/ 	.short	(.L_23 - .L_22)


	//   ....[0]....
.L_22:
        /*008c*/ 	.word	0x00000070


	//   ....[1]....
        /*0090*/ 	.word	0x000002b0


	//----- nvinfo : EIATTR_CBANK_PARAM_SIZE
	.align		4
.L_23:
        /*0094*/ 	.byte	0x03, 0x19
        /*0096*/ 	.short	0x0038


	//----- nvinfo : EIATTR_PARAM_CBANK
	.align		4
        /*0098*/ 	.byte	0x04, 0x0a
        /*009a*/ 	.short	(.L_25 - .L_24)
	.align		4
.L_24:
        /*009c*/ 	.word	index@(.nv.constant0._Z10matrixmultPfS_S_PiS0_S0_S0_)
        /*00a0*/ 	.short	0x0380
        /*00a2*/ 	.short	0x0038


	//----- nvinfo : EIATTR_SW_WAR
	.align		4
.L_25:
        /*00a4*/ 	.byte	0x04, 0x36
        /*00a6*/ 	.short	(.L_27 - .L_26)
.L_26:
        /*00a8*/ 	.word	0x00000008
.L_27:


//--------------------- .nv.callgraph             --------------------------
	.section	.nv.callgraph,"",@"SHT_CUDA_CALLGRAPH"
	.align	4
	.sectionentsize	8
	.align		4
        /*0000*/ 	.word	0x00000000
	.align		4
        /*0004*/ 	.word	0xffffffff
	.align		4
        /*0008*/ 	.word	0x00000000
	.align		4
        /*000c*/ 	.word	0xfffffffe
	.align		4
        /*0010*/ 	.word	0x00000000
	.align		4
        /*0014*/ 	.word	0xfffffffd
	.align		4
        /*0018*/ 	.word	0x00000000
	.align		4
        /*001c*/ 	.word	0xfffffffc


//--------------------- .text._Z10matrixmultPfS_S_PiS0_S0_S0_ --------------------------
	.section	.text._Z10matrixmultPfS_S_PiS0_S0_S0_,"ax",@progbits
	.align	128
        .global         _Z10matrixmultPfS_S_PiS0_S0_S0_
        .type           _Z10matrixmultPfS_S_PiS0_S0_S0_,@function
        .size           _Z10matrixmultPfS_S_PiS0_S0_S0_,(.L_x_6 - _Z10matrixmultPfS_S_PiS0_S0_S0_)
        .other          _Z10matrixmultPfS_S_PiS0_S0_S0_,@"STO_CUDA_ENTRY STV_DEFAULT"
_Z10matrixmultPfS_S_PiS0_S0_S0_:
.text._Z10matrixmultPfS_S_PiS0_S0_S0_:
[----:B------:R-:W-:Y:S08]  /*0000*/  LDC R1, c[0x0][0x37c] ;  /* 0x0000df00ff017b82 */ /* 0x000ff00000000800 */
[----:B------:R-:W0:Y:S01]  /*0010*/  LDC.64 R2, c[0x0][0x3b0] ;  /* 0x0000ec00ff027b82 */ /* 0x000e220000000a00 */
[----:B------:R-:W0:Y:S07]  /*0020*/  LDCU.64 UR6, c[0x0][0x358] ;  /* 0x00006b00ff0677ac */ /* 0x000e2e0008000a00 */
[----:B------:R-:W1:Y:S01]  /*0030*/  LDC.64 R4, c[0x0][0x3a8] ;  /* 0x0000ea00ff047b82 */ /* 0x000e620000000a00 */
[----:B0-----:R-:W2:Y:S04]  /*0040*/  LDG.E R0, desc[UR6][R2.64] ;  /* 0x0000000602007981 */ /* 0x001ea8000c1e1900 */
[----:B-1----:R-:W2:Y:S02]  /*0050*/  LDG.E R5, desc[UR6][R4.64] ;  /* 0x0000000604057981 */ /* 0x002ea4000c1e1900 */
[----:B--2---:R-:W-:-:S13]  /*0060*/  ISETP.GE.AND P0, PT, R0, R5, PT ;  /* 0x000000050000720c */ /* 0x004fda0003f06270 */
[----:B------:R-:W-:Y:S05]  /*0070*/  @P0 EXIT ;  /* 0x000000000000094d */ /* 0x000fea0003800000 */
[----:B------:R-:W0:Y:S02]  /*0080*/  LDC.64 R2, c[0x0][0x3a0] ;  /* 0x0000e800ff027b82 */ /* 0x000e240000000a00 */
[----:B0-----:R0:W5:Y:S02]  /*0090*/  LDG.E R11, desc[UR6][R2.64] ;  /* 0x00000006020b7981 */ /* 0x001164000c1e1900 */
.L_x_4:
[----:B-----5:R-:W-:-:S13]  /*00a0*/  ISETP.GE.AND P0, PT, R11, 0x1, PT ;  /* 0x000000010b00780c */ /* 0x020fda0003f06270 */
[----:B-1----:R-:W-:Y:S05]  /*00b0*/  @!P0 BRA `(.L_x_0) ;  /* 0x0000000000708947 */ /* 0x002fea0003800000 */
[----:B------:R-:W-:-:S05]  /*00c0*/  UMOV UR4, URZ ;  /* 0x000000ff00047c82 */ /* 0x000fca0008000000 */
.L_x_3:
[----:B------:R-:W-:-:S13]  /*00d0*/  ISETP.GE.AND P0, PT, R11, 0x1, PT ;  /* 0x000000010b00780c */ /* 0x000fda0003f06270 */
[----:B------:R-:W-:Y:S05]  /*00e0*/  @!P0 BRA `(.L_x_1) ;  /* 0x0000000000508947 */ /* 0x000fea0003800000 */
[----:B0-----:R-:W0:Y:S01]  /*00f0*/  LDC.64 R2, c[0x0][0x3a0] ;  /* 0x0000e800ff027b82 */ /* 0x001e220000000a00 */
[----:B------:R-:W-:-:S07]  /*0100*/  HFMA2 R10, -RZ, RZ, 0, 0 ;  /* 0x00000000ff0a7431 */ /* 0x000fce00000001ff */
.L_x_2:
[----:B------:R-:W1:Y:S01]  /*0110*/  LDC.64 R4, c[0x0][0x388] ;  /* 0x0000e200ff047b82 */ /* 0x000e620000000a00 */
[CC--:B------:R-:W-:Y:S02]  /*0120*/  IMAD R13, R11.reuse, R0.reuse, R10 ;  /* 0x000000000b0d7224 */ /* 0x0c0fe400078e020a */
[----:B------:R-:W-:Y:S02]  /*0130*/  IMAD R15, R10, R11, UR4 ;  /* 0x000000040a0f7e24 */ /* 0x000fe4000f8e020b */
[----:B------:R-:W-:-:S03]  /*0140*/  IMAD R11, R11, R0, UR4 ;  /* 0x000000040b0b7e24 */ /* 0x000fc6000f8e0200 */
[----:B------:R-:W2:Y:S08]  /*0150*/  LDC.64 R6, c[0x0][0x390] ;  /* 0x0000e400ff067b82 */ /* 0x000eb00000000a00 */
[----:B------:R-:W3:Y:S01]  /*0160*/  LDC.64 R8, c[0x0][0x380] ;  /* 0x0000e000ff087b82 */ /* 0x000ee20000000a00 */
[----:B-1----:R-:W-:-:S06]  /*0170*/  IMAD.WIDE R4, R13, 0x4, R4 ;  /* 0x000000040d047825 */ /* 0x002fcc00078e0204 */
[----:B------:R-:W4:Y:S01]  /*0180*/  LDG.E R4, desc[UR6][R4.64] ;  /* 0x0000000604047981 */ /* 0x000f22000c1e1900 */
[----:B--2---:R-:W-:-:S06]  /*0190*/  IMAD.WIDE R6, R15, 0x4, R6 ;  /* 0x000000040f067825 */ /* 0x004fcc00078e0206 */
[----:B------:R-:W4:Y:S01]  /*01a0*/  LDG.E R7, desc[UR6][R6.64] ;  /* 0x0000000606077981 */ /* 0x000f22000c1e1900 */
[----:B---3--:R-:W-:-:S05]  /*01b0*/  IMAD.WIDE R8, R11, 0x4, R8 ;  /* 0x000000040b087825 */ /* 0x008fca00078e0208 */
[----:B------:R-:W4:Y:S02]  /*01c0*/  LDG.E R11, desc[UR6][R8.64] ;  /* 0x00000006080b7981 */ /* 0x000f24000c1e1900 */
[----:B----4-:R-:W-:-:S05]  /*01d0*/  FFMA R13, R4, R7, R11 ;  /* 0x00000007040d7223 */ /* 0x010fca000000000b */
[----:B------:R1:W-:Y:S04]  /*01e0*/  STG.E desc[UR6][R8.64], R13 ;  /* 0x0000000d08007986 */ /* 0x0003e8000c101906 */
[----:B0-----:R-:W2:Y:S01]  /*01f0*/  LDG.E R11, desc[UR6][R2.64] ;  /* 0x00000006020b7981 */ /* 0x001ea2000c1e1900 */
[----:B------:R-:W-:-:S04]  /*0200*/  IADD3 R10, PT, PT, R10, 0x1, RZ ;  /* 0x000000010a0a7810 */ /* 0x000fc80007ffe0ff */
[----:B--2---:R-:W-:-:S13]  /*0210*/  ISETP.GE.AND P0, PT, R10, R11, PT ;  /* 0x0000000b0a00720c */ /* 0x004fda0003f06270 */
[----:B-1----:R-:W-:Y:S05]  /*0220*/  @!P0 BRA `(.L_x_2) ;  /* 0xfffffffc00b88947 */ /* 0x002fea000383ffff */
.L_x_1:
[----:B------:R-:W-:-:S06]  /*0230*/  UIADD3 UR4, UPT, UPT, UR4, 0x1, URZ ;  /* 0x0000000104047890 */ /* 0x000fcc000fffe0ff */
[----:B------:R-:W-:-:S13]  /*0240*/  ISETP.LE.AND P0, PT, R11, UR4, PT ;  /* 0x000000040b007c0c */ /* 0x000fda000bf03270 */
[----:B------:R-:W-:Y:S05]  /*0250*/  @!P0 BRA `(.L_x_3) ;  /* 0xfffffffc009c8947 */ /* 0x000fea000383ffff */
[----:B0-----:R-:W0:Y:S02]  /*0260*/  LDC.64 R2, c[0x0][0x3a8] ;  /* 0x0000ea00ff027b82 */ /* 0x001e240000000a00 */
[----:B0-----:R1:W5:Y:S02]  /*0270*/  LDG.E R5, desc[UR6][R2.64] ;  /* 0x0000000602057981 */ /* 0x001364000c1e1900 */
.L_x_0:
[----:B------:R-:W-:-:S04]  /*0280*/  IADD3 R0, PT, PT, R0, 0x1, RZ ;  /* 0x0000000100007810 */ /* 0x000fc80007ffe0ff */
[----:B-----5:R-:W-:-:S13]  /*0290*/  ISETP.GE.AND P0, PT, R0, R5, PT ;  /* 0x000000050000720c */ /* 0x020fda0003f06270 */
[----:B------:R-:W-:Y:S05]  /*02a0*/  @!P0 BRA `(.L_x_4) ;  /* 0xfffffffc007c8947 */ /* 0x000fea000383ffff */
[----:B------:R-:W-:Y:S05]  /*02b0*/  EXIT ;  /* 0x000000000000794d */ /* 0x000fea0003800000 */
.L_x_5:
[----:B------:R-:W-:-:S00]  /*02c0*/  BRA `(.L_x_5) ;  /* 0xfffffffc00fc7947 */ /* 0x000fc0000383ffff */
[----:B------:R-:W-:-:S00]  /*02d0*/  NOP ;  /* 0x0000000000007918 */ /* 0x000fc00000000000 */
        /* <DEDUP_REMOVED lines=10> */
.L_x_6:


//--------------------- .nv.shared.reserved.0     --------------------------
	.section	.nv.shared.reserved.0,"aw",@nobits
	.weak		__nv_reservedSMEM_offset_0_alias
	.size		__nv_reservedSMEM_offset_0_alias, 0, 64
	.other		__nv_reservedSMEM_offset_0_alias,@"STO_CUDA_RESERVED_SHARED STV_DEFAULT"
__nv_reservedSMEM_offset_0_alias:
	.zero		0
	.zero		64


//--------------------- .nv.constant0._Z10matrixmultPfS_S_PiS0_S0_S0_ --------------------------
	.section	.nv.constant0._Z10matrixmultPfS_S_PiS0_S0_S0_,"a",@progbits
	.sectionflags	@""
	.align	4
.nv.constant0._Z10matrixmultPfS_S_PiS0_S0_S0_:
	.zero		952


//--------------------- SYMBOLS --------------------------

	.type		.nv.reservedSmem.offset0,@object
	.size		.nv.reservedSmem.offset0,0x4
